//
// Generated by NVIDIA NVVM Compiler
//
// Compiler Build ID: CL-36424714
// Cuda compilation tools, release 13.0, V13.0.88
// Based on NVVM 20.0.0
//

.version 9.0
.target sm_100
.address_size 64

	// .globl	_Z6kernelPii

.visible .entry _Z6kernelPii(
	.param .u64 .ptr .align 1 _Z6kernelPii_param_0,
	.param .u32 _Z6kernelPii_param_1
)
{
	.reg .pred 	%p<2>;
	.reg .b32 	%r<8>;
	.reg .b64 	%rd<5>;

	ld.param.u64 	%rd1, [_Z6kernelPii_param_0];
	ld.param.u32 	%r2, [_Z6kernelPii_param_1];
	mov.u32 	%r3, %ctaid.x;
	mov.u32 	%r4, %ntid.x;
	mov.u32 	%r5, %tid.x;
	mad.lo.s32 	%r1, %r3, %r4, %r5;
	setp.ge.s32 	%p1, %r1, %r2;
	@%p1 bra 	$L__BB0_2;
	cvta.to.global.u64 	%rd2, %rd1;
	mul.wide.s32 	%rd3, %r1, 4;
	add.s64 	%rd4, %rd2, %rd3;
	ld.global.u32 	%r6, [%rd4];
	shl.b32 	%r7, %r6, 1;
	st.global.u32 	[%rd4], %r7;
$L__BB0_2:
	ret;

}


// ===== COMPILED SASS (sm_100) =====

	.target	sm_100

	.elftype	@"ET_EXEC"


//--------------------- .note.nv.tkinfo           --------------------------
	.section	.note.nv.tkinfo,"",@"SHT_NOTE"
	.sectionflags	@"SHF_NOTE_NV_TKINFO"
	.tkinfo
        /*0018*/ 	.word	0x00000002
        /*0030*/ 	.string	""
        /*0030*/ 	.string	"ptxas"
        /*0030*/ 	.string	"Cuda compilation tools, release 13.0, V13.0.88"
        /*0030*/ 	.string	"Build cuda_13.0.r13.0/compiler.36424714_0"
        /*0030*/ 	.string	"-arch sm_100 -m 64 "



//--------------------- .note.nv.cuinfo           --------------------------
	.section	.note.nv.cuinfo,"",@"SHT_NOTE"
	.sectionflags	@"SHF_NOTE_NV_CUINFO"
        /*0018*/ 	.short	0x0002
        /*001a*/ 	.short	0x0064
        /*001c*/ 	.short	0x0082
	.zero		2


//--------------------- .nv.info                  --------------------------
	.section	.nv.info,"",@"SHT_CUDA_INFO"
	.align	4


	//----- nvinfo : EIATTR_REGCOUNT
	.align		4
        /*0000*/ 	.byte	0x04, 0x2f
        /*0002*/ 	.short	(.L_1 - .L_0)
	.align		4
.L_0:
        /*0004*/ 	.word	index@(_Z6kernelPii)
        /*0008*/ 	.word	0x00000008


	//----- nvinfo : EIATTR_FRAME_SIZE
	.align		4
.L_1:
        /*000c*/ 	.byte	0x04, 0x11
        /*000e*/ 	.short	(.L_3 - .L_2)
	.align		4
.L_2:
        /*0010*/ 	.word	index@(_Z6kernelPii)
        /*0014*/ 	.word	0x00000000


	//----- nvinfo : EIATTR_MIN_STACK_SIZE
	.align		4
.L_3:
        /*0018*/ 	.byte	0x04, 0x12
        /*001a*/ 	.short	(.L_5 - .L_4)
	.align		4
.L_4:
        /*001c*/ 	.word	index@(_Z6kernelPii)
        /*0020*/ 	.word	0x00000000
.L_5:


//--------------------- .nv.compat                --------------------------
	.section	.nv.compat,"",@"SHT_CUDA_COMPAT_INFO"
	.align	4
        /*0000*/ 	.byte	0x02, 0x09, 0x00, 0x00, 0x02, 0x02, 0x01, 0x00, 0x02, 0x05, 0x05, 0x00, 0x03, 0x07, 0x01, 0x01
        /*0010*/ 	.byte	0x02, 0x03, 0x00, 0x00, 0x02, 0x06, 0x01, 0x00, 0x04, 0x0b, 0x08, 0x00, 0x09, 0x00, 0x00, 0x00
        /*0020*/ 	.byte	0x00, 0x00, 0x00, 0x00


//--------------------- .nv.info._Z6kernelPii     --------------------------
	.section	.nv.info._Z6kernelPii,"",@"SHT_CUDA_INFO"
	.sectionflags	@""
	.align	4


	//----- nvinfo : EIATTR_CUDA_API_VERSION
	.align		4
        /*0000*/ 	.byte	0x04, 0x37
        /*0002*/ 	.short	(.L_7 - .L_6)
.L_6:
        /*0004*/ 	.word	0x00000082


	//----- nvinfo : EIATTR_KPARAM_INFO
	.align		4
.L_7:
        /*0008*/ 	.byte	0x04, 0x17
        /*000a*/ 	.short	(.L_9 - .L_8)
.L_8:
        /*000c*/ 	.word	0x00000000
        /*0010*/ 	.short	0x0001
        /*0012*/ 	.short	0x0008
        /*0014*/ 	.byte	0x00, 0xf0, 0x11, 0x00


	//----- nvinfo : EIATTR_KPARAM_INFO
	.align		4
.L_9:
        /*0018*/ 	.byte	0x04, 0x17
        /*001a*/ 	.short	(.L_11 - .L_10)
.L_10:
        /*001c*/ 	.word	0x00000000
        /*0020*/ 	.short	0x0000
        /*0022*/ 	.short	0x0000
        /*0024*/ 	.byte	0x00, 0xf5, 0x21, 0x00


	//----- nvinfo : EIATTR_SPARSE_MMA_MASK
	.align		4
.L_11:
        /*0028*/ 	.byte	0x03, 0x50
        /*002a*/ 	.short	0x0000


	//----- nvinfo : EIATTR_MAXREG_COUNT
	.align		4
        /*002c*/ 	.byte	0x03, 0x1b
        /*002e*/ 	.short	0x00ff


	//----- nvinfo : EIATTR_MERCURY_ISA_VERSION
	.align		4
        /*0030*/ 	.byte	0x03, 0x5f
        /*0032*/ 	.short	0x0101


	//----- nvinfo : EIATTR_VRC_CTA_INIT_COUNT
	.align		4
        /*0034*/ 	.byte	0x02, 0x4a
	.zero		1
	.zero		1


	//----- nvinfo : EIATTR_EXIT_INSTR_OFFSETS
	.align		4
        /*0038*/ 	.byte	0x04, 0x1c
        /*003a*/ 	.short	(.L_13 - .L_12)


	//   ....[0]....
.L_12:
        /*003c*/ 	.word	0x00000070


	//   ....[1]....
        /*0040*/ 	.word	0x000000e0


	//----- nvinfo : EIATTR_CBANK_PARAM_SIZE
	.align		4
.L_13:
        /*0044*/ 	.byte	0x03, 0x19
        /*0046*/ 	.short	0x000c


	//----- nvinfo : EIATTR_PARAM_CBANK
	.align		4
        /*0048*/ 	.byte	0x04, 0x0a
        /*004a*/ 	.short	(.L_15 - .L_14)
	.align		4
.L_14:
        /*004c*/ 	.word	index@(.nv.constant0._Z6kernelPii)
        /*0050*/ 	.short	0x0380
        /*0052*/ 	.short	0x000c


	//----- nvinfo : EIATTR_SW_WAR
	.align		4
.L_15:
        /*0054*/ 	.byte	0x04, 0x36
        /*0056*/ 	.short	(.L_17 - .L_16)
.L_16:
        /*0058*/ 	.word	0x00000008
.L_17:


//--------------------- .nv.callgraph             --------------------------
	.section	.nv.callgraph,"",@"SHT_CUDA_CALLGRAPH"
	.align	4
	.sectionentsize	8
	.align		4
        /*0000*/ 	.word	0x00000000
	.align		4
        /*0004*/ 	.word	0xffffffff
	.align		4
        /*0008*/ 	.word	0x00000000
	.align		4
        /*000c*/ 	.word	0xfffffffe
	.align		4
        /*0010*/ 	.word	0x00000000
	.align		4
        /*0014*/ 	.word	0xfffffffd
	.align		4
        /*0018*/ 	.word	0x00000000
	.align		4
        /*001c*/ 	.word	0xfffffffc


//--------------------- .text._Z6kernelPii        --------------------------
	.section	.text._Z6kernelPii,"ax",@progbits
	.align	128
        .global         _Z6kernelPii
        .type           _Z6kernelPii,@function
        .size           _Z6kernelPii,(.L_x_1 - _Z6kernelPii)
        .other          _Z6kernelPii,@"STO_CUDA_ENTRY STV_DEFAULT"
_Z6kernelPii:
.text._Z6kernelPii:
[----:B------:R-:W-:Y:S01]  /*0000*/  LDC R1, c[0x0][0x37c] ;  /* 0x0000df00ff017b82 */ /* 0x000fe20000000800 */
[----:B------:R-:W0:Y:S07]  /*0010*/  S2R R0, SR_TID.X ;  /* 0x0000000000007919 */ /* 0x000e2e0000002100 */
[----:B------:R-:W0:Y:S01]  /*0020*/  S2UR UR4, SR_CTAID.X ;  /* 0x00000000000479c3 */ /* 0x000e220000002500 */
[----:B------:R-:W1:Y:S07]  /*0030*/  LDCU UR5, c[0x0][0x388] ;  /* 0x00007100ff0577ac */ /* 0x000e6e0008000800 */
[----:B------:R-:W0:Y:S02]  /*0040*/  LDC R5, c[0x0][0x360] ;  /* 0x0000d800ff057b82 */ /* 0x000e240000000800 */
[----:B0-----:R-:W-:-:S05]  /*0050*/  IMAD R5, R5, UR4, R0 ;  /* 0x0000000405057c24 */ /* 0x001fca000f8e0200 */
[----:B-1----:R-:W-:-:S13]  /*0060*/  ISETP.GE.AND P0, PT, R5, UR5, PT ;  /* 0x0000000505007c0c */ /* 0x002fda000bf06270 */
[----:B------:R-:W-:Y:S05]  /*0070*/  @P0 EXIT ;  /* 0x000000000000094d */ /* 0x000fea0003800000 */
[----:B------:R-:W0:Y:S01]  /*0080*/  LDC.64 R2, c[0x0][0x380] ;  /* 0x0000e000ff027b82 */ /* 0x000e220000000a00 */
[----:B------:R-:W1:Y:S01]  /*0090*/  LDCU.64 UR4, c[0x0][0x358] ;  /* 0x00006b00ff0477ac */ /* 0x000e620008000a00 */
[----:B0-----:R-:W-:-:S05]  /*00a0*/  IMAD.WIDE R2, R5, 0x4, R2 ;  /* 0x0000000405027825 */ /* 0x001fca00078e0202 */
[----:B-1----:R-:W2:Y:S02]  /*00b0*/  LDG.E R0, desc[UR4][R2.64] ;  /* 0x0000000402007981 */ /* 0x002ea4000c1e1900 */
[----:B--2---:R-:W-:-:S05]  /*00c0*/  SHF.L.U32 R5, R0, 0x1, RZ ;  /* 0x0000000100057819 */ /* 0x004fca00000006ff */
[----:B------:R-:W-:Y:S01]  /*00d0*/  STG.E desc[UR4][R2.64], R5 ;  /* 0x0000000502007986 */ /* 0x000fe2000c101904 */
[----:B------:R-:W-:Y:S05]  /*00e0*/  EXIT ;  /* 0x000000000000794d */ /* 0x000fea0003800000 */
.L_x_0:
[----:B------:R-:W-:-:S00]  /*00f0*/  BRA `(.L_x_0) ;  /* 0xfffffffc00fc7947 */ /* 0x000fc0000383ffff */
[----:B------:R-:W-:-:S00]  /*0100*/  NOP ;  /* 0x0000000000007918 */ /* 0x000fc00000000000 */
[----:B------:R-:W-:-:S00]  /*0110*/  NOP ;  /* 0x0000000000007918 */ /* 0x000fc00000000000 */
[----:B------:R-:W-:-:S00]  /*0120*/  NOP ;  /* 0x0000000000007918 */ /* 0x000fc00000000000 */
[----:B------:R-:W-:-:S00]  /*0130*/  NOP ;  /* 0x0000000000007918 */ /* 0x000fc00000000000 */
[----:B------:R-:W-:-:S00]  /*0140*/  NOP ;  /* 0x0000000000007918 */ /* 0x000fc00000000000 */
[----:B------:R-:W-:-:S00]  /*0150*/  NOP ;  /* 0x0000000000007918 */ /* 0x000fc00000000000 */
[----:B------:R-:W-:-:S00]  /*0160*/  NOP ;  /* 0x0000000000007918 */ /* 0x000fc00000000000 */
[----:B------:R-:W-:-:S00]  /*0170*/  NOP ;  /* 0x0000000000007918 */ /* 0x000fc00000000000 */
.L_x_1:


//--------------------- .nv.shared.reserved.0     --------------------------
	.section	.nv.shared.reserved.0,"aw",@nobits
	.weak		__nv_reservedSMEM_offset_0_alias
	.size		__nv_reservedSMEM_offset_0_alias, 0, 64
	.other		__nv_reservedSMEM_offset_0_alias,@"STO_CUDA_RESERVED_SHARED STV_DEFAULT"
__nv_reservedSMEM_offset_0_alias:
	.zero		0
	.zero		64


//--------------------- .nv.constant0._Z6kernelPii --------------------------
	.section	.nv.constant0._Z6kernelPii,"a",@progbits
	.sectionflags	@""
	.align	4
.nv.constant0._Z6kernelPii:
	.zero		908


//--------------------- SYMBOLS --------------------------

	.type		.nv.reservedSmem.offset0,@object
	.size		.nv.reservedSmem.offset0,0x4
